	.headerflags	@"EF_CUDA_TEXMODE_UNIFIED EF_CUDA_64BIT_ADDRESS EF_CUDA_ACCELERATORS EF_CUDA_SM90 EF_CUDA_VIRTUAL_SM(EF_CUDA_SM90)"
	.elftype	@"ET_EXEC"


//--------------------- .nv.info                  --------------------------
	.section	.nv.info,"",@"SHT_CUDA_INFO"
	.align	4


	//----- nvinfo : EIATTR_REGCOUNT
	.align		4
        /*0000*/ 	.byte	0x04, 0x2f
        /*0002*/ 	.short	(.L_1 - .L_0)
	.align		4
.L_0:
        /*0004*/ 	.word	index@(triton_poi_fused_convolution_60)
        /*0008*/ 	.word	0x0000000a


	//----- nvinfo : EIATTR_MIN_STACK_SIZE
	.align		4
.L_1:
        /*000c*/ 	.byte	0x04, 0x12
        /*000e*/ 	.short	(.L_3 - .L_2)
	.align		4
.L_2:
        /*0010*/ 	.word	index@(triton_poi_fused_convolution_60)
        /*0014*/ 	.word	0x00000000


	//----- nvinfo : EIATTR_FRAME_SIZE
	.align		4
.L_3:
        /*0018*/ 	.byte	0x04, 0x11
        /*001a*/ 	.short	(.L_5 - .L_4)
	.align		4
.L_4:
        /*001c*/ 	.word	index@(triton_poi_fused_convolution_60)
        /*0020*/ 	.word	0x00000000


	//----- nvinfo : EIATTR_MIN_STACK_SIZE
	.align		4
.L_5:
        /*0024*/ 	.byte	0x04, 0x12
        /*0026*/ 	.short	(.L_7 - .L_6)
	.align		4
.L_6:
        /*0028*/ 	.word	index@(triton_poi_fused_convolution_60)
        /*002c*/ 	.word	0x00000000
.L_7:


//--------------------- .nv.info.triton_poi_fused_convolution_60 --------------------------
	.section	.nv.info.triton_poi_fused_convolution_60,"",@"SHT_CUDA_INFO"
	.sectionflags	@""
	.align	4


	//----- nvinfo : EIATTR_CUDA_API_VERSION
	.align		4
        /*0000*/ 	.byte	0x04, 0x37
        /*0002*/ 	.short	(.L_9 - .L_8)
.L_8:
        /*0004*/ 	.word	0x0000007c


	//----- nvinfo : EIATTR_KPARAM_INFO
	.align		4
.L_9:
        /*0008*/ 	.byte	0x04, 0x17
        /*000a*/ 	.short	(.L_11 - .L_10)
.L_10:
        /*000c*/ 	.word	0x00000000
        /*0010*/ 	.short	0x0002
        /*0012*/ 	.short	0x0010
        /*0014*/ 	.byte	0x00, 0xf0, 0x11, 0x00


	//----- nvinfo : EIATTR_KPARAM_INFO
	.align		4
.L_11:
        /*0018*/ 	.byte	0x04, 0x17
        /*001a*/ 	.short	(.L_13 - .L_12)
.L_12:
        /*001c*/ 	.word	0x00000000
        /*0020*/ 	.short	0x0001
        /*0022*/ 	.short	0x0008
        /*0024*/ 	.byte	0x00, 0xf4, 0x21, 0x00


	//----- nvinfo : EIATTR_KPARAM_INFO
	.align		4
.L_13:
        /*0028*/ 	.byte	0x04, 0x17
        /*002a*/ 	.short	(.L_15 - .L_14)
.L_14:
        /*002c*/ 	.word	0x00000000
        /*0030*/ 	.short	0x0000
        /*0032*/ 	.short	0x0000
        /*0034*/ 	.byte	0x00, 0xf4, 0x21, 0x00


	//----- nvinfo : EIATTR_SPARSE_MMA_MASK
	.align		4
.L_15:
        /*0038*/ 	.byte	0x03, 0x50
        /*003a*/ 	.short	0x0000


	//----- nvinfo : EIATTR_MAXREG_COUNT
	.align		4
        /*003c*/ 	.byte	0x03, 0x1b
        /*003e*/ 	.short	0x00ff


	//----- nvinfo : EIATTR_EXIT_INSTR_OFFSETS
	.align		4
        /*0040*/ 	.byte	0x04, 0x1c
        /*0042*/ 	.short	(.L_17 - .L_16)


	//   ....[0]....
.L_16:
        /*0044*/ 	.word	0x000000e0


	//   ....[1]....
        /*0048*/ 	.word	0x00000100


	//----- nvinfo : EIATTR_REQNTID
	.align		4
.L_17:
        /*004c*/ 	.byte	0x04, 0x10
        /*004e*/ 	.short	(.L_19 - .L_18)
.L_18:
        /*0050*/ 	.word	0x00000080
        /*0054*/ 	.word	0x00000001
        /*0058*/ 	.word	0x00000001


	//----- nvinfo : EIATTR_CBANK_PARAM_SIZE
	.align		4
.L_19:
        /*005c*/ 	.byte	0x03, 0x19
        /*005e*/ 	.short	0x0014


	//----- nvinfo : EIATTR_PARAM_CBANK
	.align		4
        /*0060*/ 	.byte	0x04, 0x0a
        /*0062*/ 	.short	(.L_21 - .L_20)
	.align		4
.L_20:
        /*0064*/ 	.word	index@(.nv.constant0.triton_poi_fused_convolution_60)
        /*0068*/ 	.short	0x0210
        /*006a*/ 	.short	0x0014


	//----- nvinfo : EIATTR_SW_WAR
	.align		4
.L_21:
        /*006c*/ 	.byte	0x04, 0x36
        /*006e*/ 	.short	(.L_23 - .L_22)
.L_22:
        /*0070*/ 	.word	0x00000008
.L_23:


//--------------------- .nv.callgraph             --------------------------
	.section	.nv.callgraph,"",@"SHT_CUDA_CALLGRAPH"
	.align	4
	.sectionentsize	8
	.align		4
        /*0000*/ 	.word	0x00000000
	.align		4
        /*0004*/ 	.word	0xffffffff
	.align		4
        /*0008*/ 	.word	0x00000000
	.align		4
        /*000c*/ 	.word	0xfffffffe
	.align		4
        /*0010*/ 	.word	0x00000000
	.align		4
        /*0014*/ 	.word	0xfffffffd
	.align		4
        /*0018*/ 	.word	0x00000000
	.align		4
        /*001c*/ 	.word	0xfffffffc


//--------------------- .text.triton_poi_fused_convolution_60 --------------------------
	.section	.text.triton_poi_fused_convolution_60,"ax",@progbits
	.align	128
        .global         triton_poi_fused_convolution_60
        .type           triton_poi_fused_convolution_60,@function
        .size           triton_poi_fused_convolution_60,(.L_x_1 - triton_poi_fused_convolution_60)
        .other          triton_poi_fused_convolution_60,@"STO_CUDA_ENTRY STV_DEFAULT"
triton_poi_fused_convolution_60:
.text.triton_poi_fused_convolution_60:
[----:B------:R-:W0:Y:S02]  /*0000*/  LDC R1, c[0x0][0x28] ;  /* 0x00000a00ff017b82 */ /* 0x000e240000000800 */
[----:B------:R-:W1:Y:S01]  /*0010*/  S2R R0, SR_TID.X ;  /* 0x0000000000007919 */ /* 0x000e620000002100 */
[----:B------:R-:W2:Y:S01]  /*0020*/  LDC.64 R2, c[0x0][0x210] ;  /* 0x00008400ff027b82 */ /* 0x000ea20000000a00 */
[----:B------:R-:W-:Y:S01]  /*0030*/  ULDC.64 UR4, c[0x0][0x208] ;  /* 0x0000820000047ab9 */ /* 0x000fe20000000a00 */
[----:B------:R-:W3:Y:S06]  /*0040*/  S2R R7, SR_CTAID.X ;  /* 0x0000000000077919 */ /* 0x000eec0000002500 */
[----:B------:R-:W4:Y:S01]  /*0050*/  LDC.64 R4, c[0x0][0x218] ;  /* 0x00008600ff047b82 */ /* 0x000f220000000a00 */
[----:B-1----:R-:W-:Y:S01]  /*0060*/  LOP3.LUT R0, R0, 0x7f, RZ, 0xc0, !PT ;  /* 0x0000007f00007812 */ /* 0x002fe200078ec0ff */
[----:B----4-:R-:W4:Y:S03]  /*0070*/  LDG.E R5, desc[UR4][R4.64] ;  /* 0x0000000404057981 */ /* 0x010f26000c1e1900 */
[----:B---3--:R-:W-:Y:S01]  /*0080*/  LEA R7, R7, R0, 0x7 ;  /* 0x0000000007077211 */ /* 0x008fe200078e38ff */
[----:B------:R-:W-:-:S03]  /*0090*/  HFMA2.MMA R0, -RZ, RZ, 0, 0 ;  /* 0x00000000ff007435 */ /* 0x000fc600000001ff */
[C---:B------:R-:W-:Y:S01]  /*00a0*/  ISETP.GE.AND P0, PT, R7.reuse, 0x94, PT ;  /* 0x000000940700780c */ /* 0x040fe20003f06270 */
[----:B--2---:R-:W-:-:S12]  /*00b0*/  IMAD.WIDE R2, R7, 0x4, R2 ;  /* 0x0000000407027825 */ /* 0x004fd800078e0202 */
[----:B------:R-:W4:Y:S02]  /*00c0*/  @!P0 LDG.E R0, desc[UR4][R2.64] ;  /* 0x0000000402008981 */ /* 0x000f24000c1e1900 */
[----:B----4-:R-:W-:Y:S01]  /*00d0*/  FADD R7, R5, R0 ;  /* 0x0000000005077221 */ /* 0x010fe20000000000 */
[----:B------:R-:W-:Y:S06]  /*00e0*/  @P0 EXIT ;  /* 0x000000000000094d */ /* 0x000fec0003800000 */
[----:B------:R-:W-:Y:S01]  /*00f0*/  STG.E desc[UR4][R2.64], R7 ;  /* 0x0000000702007986 */ /* 0x000fe2000c101904 */
[----:B------:R-:W-:Y:S05]  /*0100*/  EXIT ;  /* 0x000000000000794d */ /* 0x000fea0003800000 */
.L_x_0:
[----:B------:R-:W-:-:S00]  /*0110*/  BRA `(.L_x_0) ;  /* 0xfffffffc00fc7947 */ /* 0x000fc0000383ffff */
[----:B------:R-:W-:-:S00]  /*0120*/  NOP ;  /* 0x0000000000007918 */ /* 0x000fc00000000000 */
        /* <DEDUP_REMOVED lines=13> */
.L_x_1:


//--------------------- .nv.constant0.triton_poi_fused_convolution_60 --------------------------
	.section	.nv.constant0.triton_poi_fused_convolution_60,"a",@progbits
	.sectionflags	@""
	.align	4
.nv.constant0.triton_poi_fused_convolution_60:
	.zero		548
